//
// Generated by NVIDIA NVVM Compiler
//
// Compiler Build ID: CL-36424714
// Cuda compilation tools, release 13.0, V13.0.88
// Based on NVVM 20.0.0
//

.version 9.0
.target sm_100
.address_size 64

	// .globl	_ZN8gpu_cuda4calcEPfS0_

.visible .entry _ZN8gpu_cuda4calcEPfS0_(
	.param .u64 .ptr .align 1 _ZN8gpu_cuda4calcEPfS0__param_0,
	.param .u64 .ptr .align 1 _ZN8gpu_cuda4calcEPfS0__param_1
)
{
	.reg .pred 	%p<2>;
	.reg .b32 	%r<5>;
	.reg .b32 	%f<4>;
	.reg .b64 	%rd<8>;
	.reg .b64 	%fd<3>;

	ld.param.u64 	%rd1, [_ZN8gpu_cuda4calcEPfS0__param_0];
	ld.param.u64 	%rd2, [_ZN8gpu_cuda4calcEPfS0__param_1];
	cvta.to.global.u64 	%rd3, %rd2;
	cvta.to.global.u64 	%rd4, %rd1;
	mov.u32 	%r1, %ctaid.x;
	mov.u32 	%r2, %ntid.x;
	mov.u32 	%r3, %tid.x;
	mad.lo.s32 	%r4, %r1, %r2, %r3;
	mul.wide.s32 	%rd5, %r4, 4;
	add.s64 	%rd6, %rd4, %rd5;
	ld.global.f32 	%f1, [%rd6];
	setp.lt.f32 	%p1, %f1, 0f00000000;
	cvt.f64.f32 	%fd1, %f1;
	mul.f64 	%fd2, %fd1, 0d3FB999999999999A;
	cvt.rn.f32.f64 	%f2, %fd2;
	selp.f32 	%f3, %f2, %f1, %p1;
	add.s64 	%rd7, %rd3, %rd5;
	st.global.f32 	[%rd7], %f3;
	ret;

}


// ===== COMPILED SASS (sm_100) =====

	.target	sm_100

	.elftype	@"ET_EXEC"


//--------------------- .note.nv.tkinfo           --------------------------
	.section	.note.nv.tkinfo,"",@"SHT_NOTE"
	.sectionflags	@"SHF_NOTE_NV_TKINFO"
	.tkinfo
        /*0018*/ 	.word	0x00000002
        /*0030*/ 	.string	""
        /*0030*/ 	.string	"ptxas"
        /*0030*/ 	.string	"Cuda compilation tools, release 13.0, V13.0.88"
        /*0030*/ 	.string	"Build cuda_13.0.r13.0/compiler.36424714_0"
        /*0030*/ 	.string	"-arch sm_100 -m 64 "



//--------------------- .note.nv.cuinfo           --------------------------
	.section	.note.nv.cuinfo,"",@"SHT_NOTE"
	.sectionflags	@"SHF_NOTE_NV_CUINFO"
        /*0018*/ 	.short	0x0002
        /*001a*/ 	.short	0x0064
        /*001c*/ 	.short	0x0082
	.zero		2


//--------------------- .nv.info                  --------------------------
	.section	.nv.info,"",@"SHT_CUDA_INFO"
	.align	4


	//----- nvinfo : EIATTR_REGCOUNT
	.align		4
        /*0000*/ 	.byte	0x04, 0x2f
        /*0002*/ 	.short	(.L_1 - .L_0)
	.align		4
.L_0:
        /*0004*/ 	.word	index@(_ZN8gpu_cuda4calcEPfS0_)
        /*0008*/ 	.word	0x0000000e


	//----- nvinfo : EIATTR_FRAME_SIZE
	.align		4
.L_1:
        /*000c*/ 	.byte	0x04, 0x11
        /*000e*/ 	.short	(.L_3 - .L_2)
	.align		4
.L_2:
        /*0010*/ 	.word	index@(_ZN8gpu_cuda4calcEPfS0_)
        /*0014*/ 	.word	0x00000000


	//----- nvinfo : EIATTR_MIN_STACK_SIZE
	.align		4
.L_3:
        /*0018*/ 	.byte	0x04, 0x12
        /*001a*/ 	.short	(.L_5 - .L_4)
	.align		4
.L_4:
        /*001c*/ 	.word	index@(_ZN8gpu_cuda4calcEPfS0_)
        /*0020*/ 	.word	0x00000000
.L_5:


//--------------------- .nv.compat                --------------------------
	.section	.nv.compat,"",@"SHT_CUDA_COMPAT_INFO"
	.align	4
        /*0000*/ 	.byte	0x02, 0x09, 0x00, 0x00, 0x02, 0x02, 0x01, 0x00, 0x02, 0x05, 0x05, 0x00, 0x03, 0x07, 0x01, 0x01
        /*0010*/ 	.byte	0x02, 0x03, 0x00, 0x00, 0x02, 0x06, 0x01, 0x00, 0x04, 0x0b, 0x08, 0x00, 0x01, 0x00, 0x00, 0x00
        /*0020*/ 	.byte	0x00, 0x00, 0x00, 0x00


//--------------------- .nv.info._ZN8gpu_cuda4calcEPfS0_ --------------------------
	.section	.nv.info._ZN8gpu_cuda4calcEPfS0_,"",@"SHT_CUDA_INFO"
	.sectionflags	@""
	.align	4


	//----- nvinfo : EIATTR_CUDA_API_VERSION
	.align		4
        /*0000*/ 	.byte	0x04, 0x37
        /*0002*/ 	.short	(.L_7 - .L_6)
.L_6:
        /*0004*/ 	.word	0x00000082


	//----- nvinfo : EIATTR_KPARAM_INFO
	.align		4
.L_7:
        /*0008*/ 	.byte	0x04, 0x17
        /*000a*/ 	.short	(.L_9 - .L_8)
.L_8:
        /*000c*/ 	.word	0x00000000
        /*0010*/ 	.short	0x0001
        /*0012*/ 	.short	0x0008
        /*0014*/ 	.byte	0x00, 0xf5, 0x21, 0x00


	//----- nvinfo : EIATTR_KPARAM_INFO
	.align		4
.L_9:
        /*0018*/ 	.byte	0x04, 0x17
        /*001a*/ 	.short	(.L_11 - .L_10)
.L_10:
        /*001c*/ 	.word	0x00000000
        /*0020*/ 	.short	0x0000
        /*0022*/ 	.short	0x0000
        /*0024*/ 	.byte	0x00, 0xf5, 0x21, 0x00


	//----- nvinfo : EIATTR_SPARSE_MMA_MASK
	.align		4
.L_11:
        /*0028*/ 	.byte	0x03, 0x50
        /*002a*/ 	.short	0x0000


	//----- nvinfo : EIATTR_MAXREG_COUNT
	.align		4
        /*002c*/ 	.byte	0x03, 0x1b
        /*002e*/ 	.short	0x00ff


	//----- nvinfo : EIATTR_MERCURY_ISA_VERSION
	.align		4
        /*0030*/ 	.byte	0x03, 0x5f
        /*0032*/ 	.short	0x0101


	//----- nvinfo : EIATTR_VRC_CTA_INIT_COUNT
	.align		4
        /*0034*/ 	.byte	0x02, 0x4a
	.zero		1
	.zero		1


	//----- nvinfo : EIATTR_EXIT_INSTR_OFFSETS
	.align		4
        /*0038*/ 	.byte	0x04, 0x1c
        /*003a*/ 	.short	(.L_13 - .L_12)


	//   ....[0]....
.L_12:
        /*003c*/ 	.word	0x00000120


	//----- nvinfo : EIATTR_CBANK_PARAM_SIZE
	.align		4
.L_13:
        /*0040*/ 	.byte	0x03, 0x19
        /*0042*/ 	.short	0x0010


	//----- nvinfo : EIATTR_PARAM_CBANK
	.align		4
        /*0044*/ 	.byte	0x04, 0x0a
        /*0046*/ 	.short	(.L_15 - .L_14)
	.align		4
.L_14:
        /*0048*/ 	.word	index@(.nv.constant0._ZN8gpu_cuda4calcEPfS0_)
        /*004c*/ 	.short	0x0380
        /*004e*/ 	.short	0x0010


	//----- nvinfo : EIATTR_SW_WAR
	.align		4
.L_15:
        /*0050*/ 	.byte	0x04, 0x36
        /*0052*/ 	.short	(.L_17 - .L_16)
.L_16:
        /*0054*/ 	.word	0x00000008
.L_17:


//--------------------- .nv.callgraph             --------------------------
	.section	.nv.callgraph,"",@"SHT_CUDA_CALLGRAPH"
	.align	4
	.sectionentsize	8
	.align		4
        /*0000*/ 	.word	0x00000000
	.align		4
        /*0004*/ 	.word	0xffffffff
	.align		4
        /*0008*/ 	.word	0x00000000
	.align		4
        /*000c*/ 	.word	0xfffffffe
	.align		4
        /*0010*/ 	.word	0x00000000
	.align		4
        /*0014*/ 	.word	0xfffffffd
	.align		4
        /*0018*/ 	.word	0x00000000
	.align		4
        /*001c*/ 	.word	0xfffffffc


//--------------------- .text._ZN8gpu_cuda4calcEPfS0_ --------------------------
	.section	.text._ZN8gpu_cuda4calcEPfS0_,"ax",@progbits
	.align	128
        .global         _ZN8gpu_cuda4calcEPfS0_
        .type           _ZN8gpu_cuda4calcEPfS0_,@function
        .size           _ZN8gpu_cuda4calcEPfS0_,(.L_x_1 - _ZN8gpu_cuda4calcEPfS0_)
        .other          _ZN8gpu_cuda4calcEPfS0_,@"STO_CUDA_ENTRY STV_DEFAULT"
_ZN8gpu_cuda4calcEPfS0_:
.text._ZN8gpu_cuda4calcEPfS0_:
[----:B------:R-:W-:Y:S01]  /*0000*/  LDC R1, c[0x0][0x37c] ;  /* 0x0000df00ff017b82 */ /* 0x000fe20000000800 */
[----:B------:R-:W0:Y:S07]  /*0010*/  S2R R0, SR_TID.X ;  /* 0x0000000000007919 */ /* 0x000e2e0000002100 */
[----:B------:R-:W0:Y:S01]  /*0020*/  S2UR UR6, SR_CTAID.X ;  /* 0x00000000000679c3 */ /* 0x000e220000002500 */
[----:B------:R-:W1:Y:S07]  /*0030*/  LDCU.64 UR4, c[0x0][0x358] ;  /* 0x00006b00ff0477ac */ /* 0x000e6e0008000a00 */
[----:B------:R-:W0:Y:S08]  /*0040*/  LDC R9, c[0x0][0x360] ;  /* 0x0000d800ff097b82 */ /* 0x000e300000000800 */
[----:B------:R-:W2:Y:S08]  /*0050*/  LDC.64 R2, c[0x0][0x380] ;  /* 0x0000e000ff027b82 */ /* 0x000eb00000000a00 */
[----:B------:R-:W3:Y:S01]  /*0060*/  LDC.64 R6, c[0x0][0x388] ;  /* 0x0000e200ff067b82 */ /* 0x000ee20000000a00 */
[----:B0-----:R-:W-:-:S04]  /*0070*/  IMAD R9, R9, UR6, R0 ;  /* 0x0000000609097c24 */ /* 0x001fc8000f8e0200 */
[----:B--2---:R-:W-:-:S05]  /*0080*/  IMAD.WIDE R2, R9, 0x4, R2 ;  /* 0x0000000409027825 */ /* 0x004fca00078e0202 */
[----:B-1----:R-:W2:Y:S01]  /*0090*/  LDG.E R11, desc[UR4][R2.64] ;  /* 0x00000004020b7981 */ /* 0x002ea2000c1e1900 */
[----:B------:R-:W-:Y:S01]  /*00a0*/  UMOV UR6, 0x9999999a ;  /* 0x9999999a00067882 */ /* 0x000fe20000000000 */
[----:B------:R-:W-:Y:S01]  /*00b0*/  UMOV UR7, 0x3fb99999 ;  /* 0x3fb9999900077882 */ /* 0x000fe20000000000 */
[----:B---3--:R-:W-:Y:S01]  /*00c0*/  IMAD.WIDE R6, R9, 0x4, R6 ;  /* 0x0000000409067825 */ /* 0x008fe200078e0206 */
[----:B--2---:R-:W0:Y:S01]  /*00d0*/  F2F.F64.F32 R4, R11 ;  /* 0x0000000b00047310 */ /* 0x004e220000201800 */
[----:B------:R-:W-:Y:S01]  /*00e0*/  FSETP.GEU.AND P0, PT, R11, RZ, PT ;  /* 0x000000ff0b00720b */ /* 0x000fe20003f0e000 */
[----:B0-----:R-:W-:-:S12]  /*00f0*/  DMUL R4, R4, UR6 ;  /* 0x0000000604047c28 */ /* 0x001fd80008000000 */
[----:B------:R-:W0:Y:S02]  /*0100*/  @!P0 F2F.F32.F64 R11, R4 ;  /* 0x00000004000b8310 */ /* 0x000e240000301000 */
[----:B0-----:R-:W-:Y:S01]  /*0110*/  STG.E desc[UR4][R6.64], R11 ;  /* 0x0000000b06007986 */ /* 0x001fe2000c101904 */
[----:B------:R-:W-:Y:S05]  /*0120*/  EXIT ;  /* 0x000000000000794d */ /* 0x000fea0003800000 */
.L_x_0:
[----:B------:R-:W-:-:S00]  /*0130*/  BRA `(.L_x_0) ;  /* 0xfffffffc00fc7947 */ /* 0x000fc0000383ffff */
[----:B------:R-:W-:-:S00]  /*0140*/  NOP ;  /* 0x0000000000007918 */ /* 0x000fc00000000000 */
        /* <DEDUP_REMOVED lines=11> */
.L_x_1:


//--------------------- .nv.shared.reserved.0     --------------------------
	.section	.nv.shared.reserved.0,"aw",@nobits
	.weak		__nv_reservedSMEM_offset_0_alias
	.size		__nv_reservedSMEM_offset_0_alias, 0, 64
	.other		__nv_reservedSMEM_offset_0_alias,@"STO_CUDA_RESERVED_SHARED STV_DEFAULT"
__nv_reservedSMEM_offset_0_alias:
	.zero		0
	.zero		64


//--------------------- .nv.constant0._ZN8gpu_cuda4calcEPfS0_ --------------------------
	.section	.nv.constant0._ZN8gpu_cuda4calcEPfS0_,"a",@progbits
	.sectionflags	@""
	.align	4
.nv.constant0._ZN8gpu_cuda4calcEPfS0_:
	.zero		912


//--------------------- SYMBOLS --------------------------

	.type		.nv.reservedSmem.offset0,@object
	.size		.nv.reservedSmem.offset0,0x4
